//
// Generated by NVIDIA NVVM Compiler
//
// Compiler Build ID: CL-36424714
// Cuda compilation tools, release 13.0, V13.0.88
// Based on NVVM 20.0.0
//

.version 9.0
.target sm_100
.address_size 64

	// .globl	_Z9reductionPiS_
// _ZZ9reductionPiS_E7partial has been demoted

.visible .entry _Z9reductionPiS_(
	.param .u64 .ptr .align 1 _Z9reductionPiS__param_0,
	.param .u64 .ptr .align 1 _Z9reductionPiS__param_1
)
{
	.reg .pred 	%p<3>;
	.reg .b32 	%r<25>;
	.reg .b32 	%f<6>;
	.reg .b64 	%rd<9>;
	// demoted variable
	.shared .align 4 .b8 _ZZ9reductionPiS_E7partial[256];
	ld.param.u64 	%rd2, [_Z9reductionPiS__param_0];
	ld.param.u64 	%rd3, [_Z9reductionPiS__param_1];
	cvta.to.global.u64 	%rd1, %rd3;
	cvta.to.global.u64 	%rd4, %rd2;
	mov.u32 	%r1, %tid.x;
	mov.u32 	%r7, %ctaid.x;
	mov.u32 	%r2, %ntid.x;
	mul.lo.s32 	%r8, %r7, %r2;
	shl.b32 	%r9, %r8, 1;
	add.s32 	%r10, %r9, %r1;
	mul.wide.u32 	%rd5, %r10, 4;
	add.s64 	%rd6, %rd4, %rd5;
	ld.global.u32 	%r11, [%rd6];
	cvt.rn.f32.s32 	%f1, %r11;
	shl.b32 	%r12, %r1, 2;
	mov.u32 	%r13, _ZZ9reductionPiS_E7partial;
	add.s32 	%r14, %r13, %r12;
	st.shared.f32 	[%r14], %f1;
	add.s32 	%r15, %r10, %r2;
	mul.wide.u32 	%rd7, %r15, 4;
	add.s64 	%rd8, %rd4, %rd7;
	ld.global.u32 	%r16, [%rd8];
	cvt.rn.f32.s32 	%f2, %r16;
	shl.b32 	%r17, %r2, 2;
	add.s32 	%r18, %r14, %r17;
	st.shared.f32 	[%r18], %f2;
	add.s32 	%r3, %r14, %r12;
	mov.b32 	%r24, 1;
$L__BB0_1:
	bar.sync 	0;
	add.s32 	%r19, %r24, -1;
	and.b32  	%r20, %r19, %r1;
	setp.ne.s32 	%p1, %r20, 0;
	@%p1 bra 	$L__BB0_3;
	shl.b32 	%r21, %r24, 2;
	add.s32 	%r22, %r3, %r21;
	ld.shared.f32 	%f3, [%r22];
	ld.shared.f32 	%f4, [%r3];
	add.f32 	%f5, %f3, %f4;
	st.shared.f32 	[%r3], %f5;
	cvt.rzi.s32.f32 	%r23, %f5;
	st.global.u32 	[%rd1], %r23;
$L__BB0_3:
	shl.b32 	%r24, %r24, 1;
	setp.le.u32 	%p2, %r24, %r2;
	@%p2 bra 	$L__BB0_1;
	ret;

}


// ===== COMPILED SASS (sm_100) =====

	.target	sm_100

	.elftype	@"ET_EXEC"


//--------------------- .note.nv.tkinfo           --------------------------
	.section	.note.nv.tkinfo,"",@"SHT_NOTE"
	.sectionflags	@"SHF_NOTE_NV_TKINFO"
	.tkinfo
        /*0018*/ 	.word	0x00000002
        /*0030*/ 	.string	""
        /*0030*/ 	.string	"ptxas"
        /*0030*/ 	.string	"Cuda compilation tools, release 13.0, V13.0.88"
        /*0030*/ 	.string	"Build cuda_13.0.r13.0/compiler.36424714_0"
        /*0030*/ 	.string	"-arch sm_100 -m 64 "



//--------------------- .note.nv.cuinfo           --------------------------
	.section	.note.nv.cuinfo,"",@"SHT_NOTE"
	.sectionflags	@"SHF_NOTE_NV_CUINFO"
        /*0018*/ 	.short	0x0002
        /*001a*/ 	.short	0x0064
        /*001c*/ 	.short	0x0082
	.zero		2


//--------------------- .nv.info                  --------------------------
	.section	.nv.info,"",@"SHT_CUDA_INFO"
	.align	4


	//----- nvinfo : EIATTR_REGCOUNT
	.align		4
        /*0000*/ 	.byte	0x04, 0x2f
        /*0002*/ 	.short	(.L_1 - .L_0)
	.align		4
.L_0:
        /*0004*/ 	.word	index@(_Z9reductionPiS_)
        /*0008*/ 	.word	0x00000010


	//----- nvinfo : EIATTR_FRAME_SIZE
	.align		4
.L_1:
        /*000c*/ 	.byte	0x04, 0x11
        /*000e*/ 	.short	(.L_3 - .L_2)
	.align		4
.L_2:
        /*0010*/ 	.word	index@(_Z9reductionPiS_)
        /*0014*/ 	.word	0x00000000


	//----- nvinfo : EIATTR_MIN_STACK_SIZE
	.align		4
.L_3:
        /*0018*/ 	.byte	0x04, 0x12
        /*001a*/ 	.short	(.L_5 - .L_4)
	.align		4
.L_4:
        /*001c*/ 	.word	index@(_Z9reductionPiS_)
        /*0020*/ 	.word	0x00000000
.L_5:


//--------------------- .nv.compat                --------------------------
	.section	.nv.compat,"",@"SHT_CUDA_COMPAT_INFO"
	.align	4
        /*0000*/ 	.byte	0x02, 0x09, 0x00, 0x00, 0x02, 0x02, 0x01, 0x00, 0x02, 0x05, 0x05, 0x00, 0x03, 0x07, 0x01, 0x01
        /*0010*/ 	.byte	0x02, 0x03, 0x00, 0x00, 0x02, 0x06, 0x01, 0x00, 0x04, 0x0b, 0x08, 0x00, 0x09, 0x00, 0x00, 0x00
        /*0020*/ 	.byte	0x00, 0x00, 0x00, 0x00


//--------------------- .nv.info._Z9reductionPiS_ --------------------------
	.section	.nv.info._Z9reductionPiS_,"",@"SHT_CUDA_INFO"
	.sectionflags	@""
	.align	4


	//----- nvinfo : EIATTR_CUDA_API_VERSION
	.align		4
        /*0000*/ 	.byte	0x04, 0x37
        /*0002*/ 	.short	(.L_7 - .L_6)
.L_6:
        /*0004*/ 	.word	0x00000082


	//----- nvinfo : EIATTR_KPARAM_INFO
	.align		4
.L_7:
        /*0008*/ 	.byte	0x04, 0x17
        /*000a*/ 	.short	(.L_9 - .L_8)
.L_8:
        /*000c*/ 	.word	0x00000000
        /*0010*/ 	.short	0x0001
        /*0012*/ 	.short	0x0008
        /*0014*/ 	.byte	0x00, 0xf5, 0x21, 0x00


	//----- nvinfo : EIATTR_KPARAM_INFO
	.align		4
.L_9:
        /*0018*/ 	.byte	0x04, 0x17
        /*001a*/ 	.short	(.L_11 - .L_10)
.L_10:
        /*001c*/ 	.word	0x00000000
        /*0020*/ 	.short	0x0000
        /*0022*/ 	.short	0x0000
        /*0024*/ 	.byte	0x00, 0xf5, 0x21, 0x00


	//----- nvinfo : EIATTR_SPARSE_MMA_MASK
	.align		4
.L_11:
        /*0028*/ 	.byte	0x03, 0x50
        /*002a*/ 	.short	0x0000


	//----- nvinfo : EIATTR_MAXREG_COUNT
	.align		4
        /*002c*/ 	.byte	0x03, 0x1b
        /*002e*/ 	.short	0x00ff


	//----- nvinfo : EIATTR_NUM_BARRIERS
	.align		4
        /*0030*/ 	.byte	0x02, 0x4c
        /*0032*/ 	.byte	0x01
	.zero		1


	//----- nvinfo : EIATTR_MERCURY_ISA_VERSION
	.align		4
        /*0034*/ 	.byte	0x03, 0x5f
        /*0036*/ 	.short	0x0101


	//----- nvinfo : EIATTR_VRC_CTA_INIT_COUNT
	.align		4
        /*0038*/ 	.byte	0x02, 0x4a
	.zero		1
	.zero		1


	//----- nvinfo : EIATTR_EXIT_INSTR_OFFSETS
	.align		4
        /*003c*/ 	.byte	0x04, 0x1c
        /*003e*/ 	.short	(.L_13 - .L_12)


	//   ....[0]....
.L_12:
        /*0040*/ 	.word	0x00000260


	//----- nvinfo : EIATTR_CBANK_PARAM_SIZE
	.align		4
.L_13:
        /*0044*/ 	.byte	0x03, 0x19
        /*0046*/ 	.short	0x0010


	//----- nvinfo : EIATTR_PARAM_CBANK
	.align		4
        /*0048*/ 	.byte	0x04, 0x0a
        /*004a*/ 	.short	(.L_15 - .L_14)
	.align		4
.L_14:
        /*004c*/ 	.word	index@(.nv.constant0._Z9reductionPiS_)
        /*0050*/ 	.short	0x0380
        /*0052*/ 	.short	0x0010


	//----- nvinfo : EIATTR_SW_WAR
	.align		4
.L_15:
        /*0054*/ 	.byte	0x04, 0x36
        /*0056*/ 	.short	(.L_17 - .L_16)
.L_16:
        /*0058*/ 	.word	0x00000008
.L_17:


//--------------------- .nv.callgraph             --------------------------
	.section	.nv.callgraph,"",@"SHT_CUDA_CALLGRAPH"
	.align	4
	.sectionentsize	8
	.align		4
        /*0000*/ 	.word	0x00000000
	.align		4
        /*0004*/ 	.word	0xffffffff
	.align		4
        /*0008*/ 	.word	0x00000000
	.align		4
        /*000c*/ 	.word	0xfffffffe
	.align		4
        /*0010*/ 	.word	0x00000000
	.align		4
        /*0014*/ 	.word	0xfffffffd
	.align		4
        /*0018*/ 	.word	0x00000000
	.align		4
        /*001c*/ 	.word	0xfffffffc


//--------------------- .text._Z9reductionPiS_    --------------------------
	.section	.text._Z9reductionPiS_,"ax",@progbits
	.align	128
        .global         _Z9reductionPiS_
        .type           _Z9reductionPiS_,@function
        .size           _Z9reductionPiS_,(.L_x_2 - _Z9reductionPiS_)
        .other          _Z9reductionPiS_,@"STO_CUDA_ENTRY STV_DEFAULT"
_Z9reductionPiS_:
.text._Z9reductionPiS_:
[----:B------:R-:W-:Y:S01]  /*0000*/  LDC R1, c[0x0][0x37c] ;  /* 0x0000df00ff017b82 */ /* 0x000fe20000000800 */
[----:B------:R-:W0:Y:S07]  /*0010*/  S2R R13, SR_TID.X ;  /* 0x00000000000d7919 */ /* 0x000e2e0000002100 */
[----:B------:R-:W1:Y:S01]  /*0020*/  S2UR UR4, SR_CTAID.X ;  /* 0x00000000000479c3 */ /* 0x000e620000002500 */
[----:B------:R-:W2:Y:S07]  /*0030*/  LDCU.64 UR6, c[0x0][0x358] ;  /* 0x00006b00ff0677ac */ /* 0x000eae0008000a00 */
[----:B------:R-:W1:Y:S08]  /*0040*/  LDC R8, c[0x0][0x360] ;  /* 0x0000d800ff087b82 */ /* 0x000e700000000800 */
[----:B------:R-:W3:Y:S01]  /*0050*/  LDC.64 R4, c[0x0][0x380] ;  /* 0x0000e000ff047b82 */ /* 0x000ee20000000a00 */
[----:B-1----:R-:W-:-:S04]  /*0060*/  IMAD R0, R8, UR4, RZ ;  /* 0x0000000408007c24 */ /* 0x002fc8000f8e02ff */
[----:B0-----:R-:W-:-:S04]  /*0070*/  IMAD R3, R0, 0x2, R13 ;  /* 0x0000000200037824 */ /* 0x001fc800078e020d */
[C---:B------:R-:W-:Y:S02]  /*0080*/  IMAD.IADD R7, R3.reuse, 0x1, R8 ;  /* 0x0000000103077824 */ /* 0x040fe400078e0208 */
[----:B---3--:R-:W-:-:S04]  /*0090*/  IMAD.WIDE.U32 R2, R3, 0x4, R4 ;  /* 0x0000000403027825 */ /* 0x008fc800078e0004 */
[----:B------:R-:W-:Y:S02]  /*00a0*/  IMAD.WIDE.U32 R4, R7, 0x4, R4 ;  /* 0x0000000407047825 */ /* 0x000fe400078e0004 */
[----:B--2---:R-:W2:Y:S04]  /*00b0*/  LDG.E R2, desc[UR6][R2.64] ;  /* 0x0000000602027981 */ /* 0x004ea8000c1e1900 */
[----:B------:R-:W3:Y:S01]  /*00c0*/  LDG.E R4, desc[UR6][R4.64] ;  /* 0x0000000604047981 */ /* 0x000ee2000c1e1900 */
[----:B------:R-:W0:Y:S01]  /*00d0*/  S2UR UR5, SR_CgaCtaId ;  /* 0x00000000000579c3 */ /* 0x000e220000008800 */
[----:B------:R-:W-:Y:S01]  /*00e0*/  UMOV UR4, 0x400 ;  /* 0x0000040000047882 */ /* 0x000fe20000000000 */
[----:B------:R-:W-:Y:S01]  /*00f0*/  IMAD.MOV.U32 R11, RZ, RZ, 0x1 ;  /* 0x00000001ff0b7424 */ /* 0x000fe200078e00ff */
[----:B0-----:R-:W-:-:S06]  /*0100*/  ULEA UR4, UR5, UR4, 0x18 ;  /* 0x0000000405047291 */ /* 0x001fcc000f8ec0ff */
[----:B------:R-:W-:-:S04]  /*0110*/  LEA R7, R13, UR4, 0x2 ;  /* 0x000000040d077c11 */ /* 0x000fc8000f8e10ff */
[----:B------:R-:W-:Y:S02]  /*0120*/  LEA R9, R8, R7, 0x2 ;  /* 0x0000000708097211 */ /* 0x000fe400078e10ff */
[----:B--2---:R-:W-:Y:S02]  /*0130*/  I2FP.F32.S32 R0, R2 ;  /* 0x0000000200007245 */ /* 0x004fe40000201400 */
[----:B---3--:R-:W-:-:S03]  /*0140*/  I2FP.F32.S32 R6, R4 ;  /* 0x0000000400067245 */ /* 0x008fc60000201400 */
[----:B------:R0:W-:Y:S01]  /*0150*/  STS [R7], R0 ;  /* 0x0000000007007388 */ /* 0x0001e20000000800 */
[----:B------:R-:W-:-:S03]  /*0160*/  LEA R4, R13, R7, 0x2 ;  /* 0x000000070d047211 */ /* 0x000fc600078e10ff */
[----:B------:R0:W-:Y:S04]  /*0170*/  STS [R9], R6 ;  /* 0x0000000609007388 */ /* 0x0001e80000000800 */
.L_x_0:
[----:B0-----:R-:W-:Y:S01]  /*0180*/  VIADD R0, R11, 0xffffffff ;  /* 0xffffffff0b007836 */ /* 0x001fe20000000000 */
[----:B------:R-:W-:Y:S04]  /*0190*/  BAR.SYNC.DEFER_BLOCKING 0x0 ;  /* 0x0000000000007b1d */ /* 0x000fe80000010000 */
[----:B------:R-:W-:-:S13]  /*01a0*/  LOP3.LUT P0, RZ, R0, R13, RZ, 0xc0, !PT ;  /* 0x0000000d00ff7212 */ /* 0x000fda000780c0ff */
[C---:B------:R-:W-:Y:S01]  /*01b0*/  @!P0 LEA R0, R11.reuse, R4, 0x2 ;  /* 0x000000040b008211 */ /* 0x040fe200078e10ff */
[----:B------:R-:W0:Y:S01]  /*01c0*/  @!P0 LDC.64 R2, c[0x0][0x388] ;  /* 0x0000e200ff028b82 */ /* 0x000e220000000a00 */
[----:B------:R-:W-:Y:S01]  /*01d0*/  SHF.L.U32 R11, R11, 0x1, RZ ;  /* 0x000000010b0b7819 */ /* 0x000fe200000006ff */
[----:B------:R-:W-:Y:S04]  /*01e0*/  @!P0 LDS R5, [R4] ;  /* 0x0000000004058984 */ /* 0x000fe80000000800 */
[----:B------:R-:W1:Y:S02]  /*01f0*/  @!P0 LDS R0, [R0] ;  /* 0x0000000000008984 */ /* 0x000e640000000800 */
[----:B-1----:R-:W-:-:S04]  /*0200*/  @!P0 FADD R5, R0, R5 ;  /* 0x0000000500058221 */ /* 0x002fc80000000000 */
[----:B------:R-:W0:Y:S01]  /*0210*/  @!P0 F2I.TRUNC.NTZ R7, R5 ;  /* 0x0000000500078305 */ /* 0x000e22000020f100 */
[----:B------:R1:W-:Y:S04]  /*0220*/  @!P0 STS [R4], R5 ;  /* 0x0000000504008388 */ /* 0x0003e80000000800 */
[----:B0-----:R1:W-:Y:S01]  /*0230*/  @!P0 STG.E desc[UR6][R2.64], R7 ;  /* 0x0000000702008986 */ /* 0x0013e2000c101906 */
[----:B------:R-:W-:-:S13]  /*0240*/  ISETP.GT.U32.AND P0, PT, R11, R8, PT ;  /* 0x000000080b00720c */ /* 0x000fda0003f04070 */
[----:B-1----:R-:W-:Y:S05]  /*0250*/  @!P0 BRA `(.L_x_0) ;  /* 0xfffffffc00c88947 */ /* 0x002fea000383ffff */
[----:B------:R-:W-:Y:S05]  /*0260*/  EXIT ;  /* 0x000000000000794d */ /* 0x000fea0003800000 */
.L_x_1:
[----:B------:R-:W-:-:S00]  /*0270*/  BRA `(.L_x_1) ;  /* 0xfffffffc00fc7947 */ /* 0x000fc0000383ffff */
[----:B------:R-:W-:-:S00]  /*0280*/  NOP ;  /* 0x0000000000007918 */ /* 0x000fc00000000000 */
[----:B------:R-:W-:-:S00]  /*0290*/  NOP ;  /* 0x0000000000007918 */ /* 0x000fc00000000000 */
[----:B------:R-:W-:-:S00]  /*02a0*/  NOP ;  /* 0x0000000000007918 */ /* 0x000fc00000000000 */
[----:B------:R-:W-:-:S00]  /*02b0*/  NOP ;  /* 0x0000000000007918 */ /* 0x000fc00000000000 */
[----:B------:R-:W-:-:S00]  /*02c0*/  NOP ;  /* 0x0000000000007918 */ /* 0x000fc00000000000 */
[----:B------:R-:W-:-:S00]  /*02d0*/  NOP ;  /* 0x0000000000007918 */ /* 0x000fc00000000000 */
[----:B------:R-:W-:-:S00]  /*02e0*/  NOP ;  /* 0x0000000000007918 */ /* 0x000fc00000000000 */
[----:B------:R-:W-:-:S00]  /*02f0*/  NOP ;  /* 0x0000000000007918 */ /* 0x000fc00000000000 */
.L_x_2:


//--------------------- .nv.shared._Z9reductionPiS_ --------------------------
	.section	.nv.shared._Z9reductionPiS_,"aw",@nobits
	.sectionflags	@""
	.align	4
.nv.shared._Z9reductionPiS_:
	.zero		1280


//--------------------- .nv.shared.reserved.0     --------------------------
	.section	.nv.shared.reserved.0,"aw",@nobits
	.weak		__nv_reservedSMEM_offset_0_alias
	.size		__nv_reservedSMEM_offset_0_alias, 0, 64
	.other		__nv_reservedSMEM_offset_0_alias,@"STO_CUDA_RESERVED_SHARED STV_DEFAULT"
__nv_reservedSMEM_offset_0_alias:
	.zero		0
	.zero		64


//--------------------- .nv.constant0._Z9reductionPiS_ --------------------------
	.section	.nv.constant0._Z9reductionPiS_,"a",@progbits
	.sectionflags	@""
	.align	4
.nv.constant0._Z9reductionPiS_:
	.zero		912


//--------------------- SYMBOLS --------------------------

	.type		.nv.reservedSmem.offset0,@object
	.size		.nv.reservedSmem.offset0,0x4
	.type		.nv.reservedSmem.cap,@object
	.size		.nv.reservedSmem.cap,0x4
